//
// Generated by NVIDIA NVVM Compiler
//
// Compiler Build ID: CL-36424714
// Cuda compilation tools, release 13.0, V13.0.88
// Based on NVVM 20.0.0
//

.version 9.0
.target sm_100
.address_size 64

	// .globl	_Z15interact_kernelP6float4S0_S0_S0_ffi

.visible .entry _Z15interact_kernelP6float4S0_S0_S0_ffi(
	.param .u64 .ptr .align 1 _Z15interact_kernelP6float4S0_S0_S0_ffi_param_0,
	.param .u64 .ptr .align 1 _Z15interact_kernelP6float4S0_S0_S0_ffi_param_1,
	.param .u64 .ptr .align 1 _Z15interact_kernelP6float4S0_S0_S0_ffi_param_2,
	.param .u64 .ptr .align 1 _Z15interact_kernelP6float4S0_S0_S0_ffi_param_3,
	.param .f32 _Z15interact_kernelP6float4S0_S0_S0_ffi_param_4,
	.param .f32 _Z15interact_kernelP6float4S0_S0_S0_ffi_param_5,
	.param .u32 _Z15interact_kernelP6float4S0_S0_S0_ffi_param_6
)
{


	ret;

}


// ===== COMPILED SASS (sm_100) =====

	.target	sm_100

	.elftype	@"ET_EXEC"


//--------------------- .note.nv.tkinfo           --------------------------
	.section	.note.nv.tkinfo,"",@"SHT_NOTE"
	.sectionflags	@"SHF_NOTE_NV_TKINFO"
	.tkinfo
        /*0018*/ 	.word	0x00000002
        /*0030*/ 	.string	""
        /*0030*/ 	.string	"ptxas"
        /*0030*/ 	.string	"Cuda compilation tools, release 13.0, V13.0.88"
        /*0030*/ 	.string	"Build cuda_13.0.r13.0/compiler.36424714_0"
        /*0030*/ 	.string	"-arch sm_100 -m 64 "



//--------------------- .note.nv.cuinfo           --------------------------
	.section	.note.nv.cuinfo,"",@"SHT_NOTE"
	.sectionflags	@"SHF_NOTE_NV_CUINFO"
        /*0018*/ 	.short	0x0002
        /*001a*/ 	.short	0x0064
        /*001c*/ 	.short	0x0082
	.zero		2


//--------------------- .nv.info                  --------------------------
	.section	.nv.info,"",@"SHT_CUDA_INFO"
	.align	4


	//----- nvinfo : EIATTR_REGCOUNT
	.align		4
        /*0000*/ 	.byte	0x04, 0x2f
        /*0002*/ 	.short	(.L_1 - .L_0)
	.align		4
.L_0:
        /*0004*/ 	.word	index@(_Z15interact_kernelP6float4S0_S0_S0_ffi)
        /*0008*/ 	.word	0x00000004


	//----- nvinfo : EIATTR_FRAME_SIZE
	.align		4
.L_1:
        /*000c*/ 	.byte	0x04, 0x11
        /*000e*/ 	.short	(.L_3 - .L_2)
	.align		4
.L_2:
        /*0010*/ 	.word	index@(_Z15interact_kernelP6float4S0_S0_S0_ffi)
        /*0014*/ 	.word	0x00000000


	//----- nvinfo : EIATTR_MIN_STACK_SIZE
	.align		4
.L_3:
        /*0018*/ 	.byte	0x04, 0x12
        /*001a*/ 	.short	(.L_5 - .L_4)
	.align		4
.L_4:
        /*001c*/ 	.word	index@(_Z15interact_kernelP6float4S0_S0_S0_ffi)
        /*0020*/ 	.word	0x00000000
.L_5:


//--------------------- .nv.compat                --------------------------
	.section	.nv.compat,"",@"SHT_CUDA_COMPAT_INFO"
	.align	4
        /*0000*/ 	.byte	0x02, 0x09, 0x00, 0x00, 0x02, 0x02, 0x01, 0x00, 0x02, 0x05, 0x05, 0x00, 0x03, 0x07, 0x01, 0x01
        /*0010*/ 	.byte	0x02, 0x03, 0x00, 0x00, 0x02, 0x06, 0x01, 0x00, 0x04, 0x0b, 0x08, 0x00, 0x09, 0x00, 0x00, 0x00
        /*0020*/ 	.byte	0x00, 0x00, 0x00, 0x00


//--------------------- .nv.info._Z15interact_kernelP6float4S0_S0_S0_ffi --------------------------
	.section	.nv.info._Z15interact_kernelP6float4S0_S0_S0_ffi,"",@"SHT_CUDA_INFO"
	.sectionflags	@""
	.align	4


	//----- nvinfo : EIATTR_CUDA_API_VERSION
	.align		4
        /*0000*/ 	.byte	0x04, 0x37
        /*0002*/ 	.short	(.L_7 - .L_6)
.L_6:
        /*0004*/ 	.word	0x00000082


	//----- nvinfo : EIATTR_KPARAM_INFO
	.align		4
.L_7:
        /*0008*/ 	.byte	0x04, 0x17
        /*000a*/ 	.short	(.L_9 - .L_8)
.L_8:
        /*000c*/ 	.word	0x00000000
        /*0010*/ 	.short	0x0006
        /*0012*/ 	.short	0x0028
        /*0014*/ 	.byte	0x00, 0xf0, 0x11, 0x00


	//----- nvinfo : EIATTR_KPARAM_INFO
	.align		4
.L_9:
        /*0018*/ 	.byte	0x04, 0x17
        /*001a*/ 	.short	(.L_11 - .L_10)
.L_10:
        /*001c*/ 	.word	0x00000000
        /*0020*/ 	.short	0x0005
        /*0022*/ 	.short	0x0024
        /*0024*/ 	.byte	0x00, 0xf0, 0x11, 0x00


	//----- nvinfo : EIATTR_KPARAM_INFO
	.align		4
.L_11:
        /*0028*/ 	.byte	0x04, 0x17
        /*002a*/ 	.short	(.L_13 - .L_12)
.L_12:
        /*002c*/ 	.word	0x00000000
        /*0030*/ 	.short	0x0004
        /*0032*/ 	.short	0x0020
        /*0034*/ 	.byte	0x00, 0xf0, 0x11, 0x00


	//----- nvinfo : EIATTR_KPARAM_INFO
	.align		4
.L_13:
        /*0038*/ 	.byte	0x04, 0x17
        /*003a*/ 	.short	(.L_15 - .L_14)
.L_14:
        /*003c*/ 	.word	0x00000000
        /*0040*/ 	.short	0x0003
        /*0042*/ 	.short	0x0018
        /*0044*/ 	.byte	0x00, 0xf5, 0x21, 0x00


	//----- nvinfo : EIATTR_KPARAM_INFO
	.align		4
.L_15:
        /*0048*/ 	.byte	0x04, 0x17
        /*004a*/ 	.short	(.L_17 - .L_16)
.L_16:
        /*004c*/ 	.word	0x00000000
        /*0050*/ 	.short	0x0002
        /*0052*/ 	.short	0x0010
        /*0054*/ 	.byte	0x00, 0xf5, 0x21, 0x00


	//----- nvinfo : EIATTR_KPARAM_INFO
	.align		4
.L_17:
        /*0058*/ 	.byte	0x04, 0x17
        /*005a*/ 	.short	(.L_19 - .L_18)
.L_18:
        /*005c*/ 	.word	0x00000000
        /*0060*/ 	.short	0x0001
        /*0062*/ 	.short	0x0008
        /*0064*/ 	.byte	0x00, 0xf5, 0x21, 0x00


	//----- nvinfo : EIATTR_KPARAM_INFO
	.align		4
.L_19:
        /*0068*/ 	.byte	0x04, 0x17
        /*006a*/ 	.short	(.L_21 - .L_20)
.L_20:
        /*006c*/ 	.word	0x00000000
        /*0070*/ 	.short	0x0000
        /*0072*/ 	.short	0x0000
        /*0074*/ 	.byte	0x00, 0xf5, 0x21, 0x00


	//----- nvinfo : EIATTR_SPARSE_MMA_MASK
	.align		4
.L_21:
        /*0078*/ 	.byte	0x03, 0x50
        /*007a*/ 	.short	0x0000


	//----- nvinfo : EIATTR_MAXREG_COUNT
	.align		4
        /*007c*/ 	.byte	0x03, 0x1b
        /*007e*/ 	.short	0x00ff


	//----- nvinfo : EIATTR_MERCURY_ISA_VERSION
	.align		4
        /*0080*/ 	.byte	0x03, 0x5f
        /*0082*/ 	.short	0x0101


	//----- nvinfo : EIATTR_VRC_CTA_INIT_COUNT
	.align		4
        /*0084*/ 	.byte	0x02, 0x4a
	.zero		1
	.zero		1


	//----- nvinfo : EIATTR_EXIT_INSTR_OFFSETS
	.align		4
        /*0088*/ 	.byte	0x04, 0x1c
        /*008a*/ 	.short	(.L_23 - .L_22)


	//   ....[0]....
.L_22:
        /*008c*/ 	.word	0x00000010


	//----- nvinfo : EIATTR_CBANK_PARAM_SIZE
	.align		4
.L_23:
        /*0090*/ 	.byte	0x03, 0x19
        /*0092*/ 	.short	0x002c


	//----- nvinfo : EIATTR_PARAM_CBANK
	.align		4
        /*0094*/ 	.byte	0x04, 0x0a
        /*0096*/ 	.short	(.L_25 - .L_24)
	.align		4
.L_24:
        /*0098*/ 	.word	index@(.nv.constant0._Z15interact_kernelP6float4S0_S0_S0_ffi)
        /*009c*/ 	.short	0x0380
        /*009e*/ 	.short	0x002c


	//----- nvinfo : EIATTR_SW_WAR
	.align		4
.L_25:
        /*00a0*/ 	.byte	0x04, 0x36
        /*00a2*/ 	.short	(.L_27 - .L_26)
.L_26:
        /*00a4*/ 	.word	0x00000008
.L_27:


//--------------------- .nv.callgraph             --------------------------
	.section	.nv.callgraph,"",@"SHT_CUDA_CALLGRAPH"
	.align	4
	.sectionentsize	8
	.align		4
        /*0000*/ 	.word	0x00000000
	.align		4
        /*0004*/ 	.word	0xffffffff
	.align		4
        /*0008*/ 	.word	0x00000000
	.align		4
        /*000c*/ 	.word	0xfffffffe
	.align		4
        /*0010*/ 	.word	0x00000000
	.align		4
        /*0014*/ 	.word	0xfffffffd
	.align		4
        /*0018*/ 	.word	0x00000000
	.align		4
        /*001c*/ 	.word	0xfffffffc


//--------------------- .text._Z15interact_kernelP6float4S0_S0_S0_ffi --------------------------
	.section	.text._Z15interact_kernelP6float4S0_S0_S0_ffi,"ax",@progbits
	.align	128
        .global         _Z15interact_kernelP6float4S0_S0_S0_ffi
        .type           _Z15interact_kernelP6float4S0_S0_S0_ffi,@function
        .size           _Z15interact_kernelP6float4S0_S0_S0_ffi,(.L_x_1 - _Z15interact_kernelP6float4S0_S0_S0_ffi)
        .other          _Z15interact_kernelP6float4S0_S0_S0_ffi,@"STO_CUDA_ENTRY STV_DEFAULT"
_Z15interact_kernelP6float4S0_S0_S0_ffi:
.text._Z15interact_kernelP6float4S0_S0_S0_ffi:
[----:B------:R-:W-:Y:S01]  /*0000*/  LDC R1, c[0x0][0x37c] ;  /* 0x0000df00ff017b82 */ /* 0x000fe20000000800 */
[----:B------:R-:W-:Y:S05]  /*0010*/  EXIT ;  /* 0x000000000000794d */ /* 0x000fea0003800000 */
.L_x_0:
[----:B------:R-:W-:-:S00]  /*0020*/  BRA `(.L_x_0) ;  /* 0xfffffffc00fc7947 */ /* 0x000fc0000383ffff */
[----:B------:R-:W-:-:S00]  /*0030*/  NOP ;  /* 0x0000000000007918 */ /* 0x000fc00000000000 */
        /* <DEDUP_REMOVED lines=12> */
.L_x_1:


//--------------------- .nv.shared.reserved.0     --------------------------
	.section	.nv.shared.reserved.0,"aw",@nobits
	.weak		__nv_reservedSMEM_offset_0_alias
	.size		__nv_reservedSMEM_offset_0_alias, 0, 64
	.other		__nv_reservedSMEM_offset_0_alias,@"STO_CUDA_RESERVED_SHARED STV_DEFAULT"
__nv_reservedSMEM_offset_0_alias:
	.zero		0
	.zero		64


//--------------------- .nv.constant0._Z15interact_kernelP6float4S0_S0_S0_ffi --------------------------
	.section	.nv.constant0._Z15interact_kernelP6float4S0_S0_S0_ffi,"a",@progbits
	.sectionflags	@""
	.align	4
.nv.constant0._Z15interact_kernelP6float4S0_S0_S0_ffi:
	.zero		940


//--------------------- SYMBOLS --------------------------

	.type		.nv.reservedSmem.offset0,@object
	.size		.nv.reservedSmem.offset0,0x4
